//
// Generated by NVIDIA NVVM Compiler
//
// Compiler Build ID: CL-36424714
// Cuda compilation tools, release 13.0, V13.0.88
// Based on NVVM 20.0.0
//

.version 9.0
.target sm_100
.address_size 64

	// .globl	_Z7dkernelPj

.visible .entry _Z7dkernelPj(
	.param .u64 .ptr .align 1 _Z7dkernelPj_param_0
)
{
	.reg .b32 	%r<5>;
	.reg .b64 	%rd<5>;

	ld.param.u64 	%rd1, [_Z7dkernelPj_param_0];
	cvta.to.global.u64 	%rd2, %rd1;
	mov.u32 	%r1, %ctaid.x;
	mov.u32 	%r2, %tid.x;
	mov.u32 	%r3, %ntid.x;
	mad.lo.s32 	%r4, %r1, %r3, %r2;
	mul.wide.u32 	%rd3, %r4, 4;
	add.s64 	%rd4, %rd2, %rd3;
	st.global.u32 	[%rd4], %r4;
	ret;

}


// ===== COMPILED SASS (sm_100) =====

	.target	sm_100

	.elftype	@"ET_EXEC"


//--------------------- .note.nv.tkinfo           --------------------------
	.section	.note.nv.tkinfo,"",@"SHT_NOTE"
	.sectionflags	@"SHF_NOTE_NV_TKINFO"
	.tkinfo
        /*0018*/ 	.word	0x00000002
        /*0030*/ 	.string	""
        /*0030*/ 	.string	"ptxas"
        /*0030*/ 	.string	"Cuda compilation tools, release 13.0, V13.0.88"
        /*0030*/ 	.string	"Build cuda_13.0.r13.0/compiler.36424714_0"
        /*0030*/ 	.string	"-arch sm_100 -m 64 "



//--------------------- .note.nv.cuinfo           --------------------------
	.section	.note.nv.cuinfo,"",@"SHT_NOTE"
	.sectionflags	@"SHF_NOTE_NV_CUINFO"
        /*0018*/ 	.short	0x0002
        /*001a*/ 	.short	0x0064
        /*001c*/ 	.short	0x0082
	.zero		2


//--------------------- .nv.info                  --------------------------
	.section	.nv.info,"",@"SHT_CUDA_INFO"
	.align	4


	//----- nvinfo : EIATTR_REGCOUNT
	.align		4
        /*0000*/ 	.byte	0x04, 0x2f
        /*0002*/ 	.short	(.L_1 - .L_0)
	.align		4
.L_0:
        /*0004*/ 	.word	index@(_Z7dkernelPj)
        /*0008*/ 	.word	0x00000008


	//----- nvinfo : EIATTR_FRAME_SIZE
	.align		4
.L_1:
        /*000c*/ 	.byte	0x04, 0x11
        /*000e*/ 	.short	(.L_3 - .L_2)
	.align		4
.L_2:
        /*0010*/ 	.word	index@(_Z7dkernelPj)
        /*0014*/ 	.word	0x00000000


	//----- nvinfo : EIATTR_MIN_STACK_SIZE
	.align		4
.L_3:
        /*0018*/ 	.byte	0x04, 0x12
        /*001a*/ 	.short	(.L_5 - .L_4)
	.align		4
.L_4:
        /*001c*/ 	.word	index@(_Z7dkernelPj)
        /*0020*/ 	.word	0x00000000
.L_5:


//--------------------- .nv.compat                --------------------------
	.section	.nv.compat,"",@"SHT_CUDA_COMPAT_INFO"
	.align	4
        /*0000*/ 	.byte	0x02, 0x09, 0x00, 0x00, 0x02, 0x02, 0x01, 0x00, 0x02, 0x05, 0x05, 0x00, 0x03, 0x07, 0x01, 0x01
        /*0010*/ 	.byte	0x02, 0x03, 0x00, 0x00, 0x02, 0x06, 0x01, 0x00, 0x04, 0x0b, 0x08, 0x00, 0x09, 0x00, 0x00, 0x00
        /*0020*/ 	.byte	0x00, 0x00, 0x00, 0x00


//--------------------- .nv.info._Z7dkernelPj     --------------------------
	.section	.nv.info._Z7dkernelPj,"",@"SHT_CUDA_INFO"
	.sectionflags	@""
	.align	4


	//----- nvinfo : EIATTR_CUDA_API_VERSION
	.align		4
        /*0000*/ 	.byte	0x04, 0x37
        /*0002*/ 	.short	(.L_7 - .L_6)
.L_6:
        /*0004*/ 	.word	0x00000082


	//----- nvinfo : EIATTR_KPARAM_INFO
	.align		4
.L_7:
        /*0008*/ 	.byte	0x04, 0x17
        /*000a*/ 	.short	(.L_9 - .L_8)
.L_8:
        /*000c*/ 	.word	0x00000000
        /*0010*/ 	.short	0x0000
        /*0012*/ 	.short	0x0000
        /*0014*/ 	.byte	0x00, 0xf5, 0x21, 0x00


	//----- nvinfo : EIATTR_SPARSE_MMA_MASK
	.align		4
.L_9:
        /*0018*/ 	.byte	0x03, 0x50
        /*001a*/ 	.short	0x0000


	//----- nvinfo : EIATTR_MAXREG_COUNT
	.align		4
        /*001c*/ 	.byte	0x03, 0x1b
        /*001e*/ 	.short	0x00ff


	//----- nvinfo : EIATTR_MERCURY_ISA_VERSION
	.align		4
        /*0020*/ 	.byte	0x03, 0x5f
        /*0022*/ 	.short	0x0101


	//----- nvinfo : EIATTR_VRC_CTA_INIT_COUNT
	.align		4
        /*0024*/ 	.byte	0x02, 0x4a
	.zero		1
	.zero		1


	//----- nvinfo : EIATTR_EXIT_INSTR_OFFSETS
	.align		4
        /*0028*/ 	.byte	0x04, 0x1c
        /*002a*/ 	.short	(.L_11 - .L_10)


	//   ....[0]....
.L_10:
        /*002c*/ 	.word	0x00000090


	//----- nvinfo : EIATTR_CBANK_PARAM_SIZE
	.align		4
.L_11:
        /*0030*/ 	.byte	0x03, 0x19
        /*0032*/ 	.short	0x0008


	//----- nvinfo : EIATTR_PARAM_CBANK
	.align		4
        /*0034*/ 	.byte	0x04, 0x0a
        /*0036*/ 	.short	(.L_13 - .L_12)
	.align		4
.L_12:
        /*0038*/ 	.word	index@(.nv.constant0._Z7dkernelPj)
        /*003c*/ 	.short	0x0380
        /*003e*/ 	.short	0x0008


	//----- nvinfo : EIATTR_SW_WAR
	.align		4
.L_13:
        /*0040*/ 	.byte	0x04, 0x36
        /*0042*/ 	.short	(.L_15 - .L_14)
.L_14:
        /*0044*/ 	.word	0x00000008
.L_15:


//--------------------- .nv.callgraph             --------------------------
	.section	.nv.callgraph,"",@"SHT_CUDA_CALLGRAPH"
	.align	4
	.sectionentsize	8
	.align		4
        /*0000*/ 	.word	0x00000000
	.align		4
        /*0004*/ 	.word	0xffffffff
	.align		4
        /*0008*/ 	.word	0x00000000
	.align		4
        /*000c*/ 	.word	0xfffffffe
	.align		4
        /*0010*/ 	.word	0x00000000
	.align		4
        /*0014*/ 	.word	0xfffffffd
	.align		4
        /*0018*/ 	.word	0x00000000
	.align		4
        /*001c*/ 	.word	0xfffffffc


//--------------------- .text._Z7dkernelPj        --------------------------
	.section	.text._Z7dkernelPj,"ax",@progbits
	.align	128
        .global         _Z7dkernelPj
        .type           _Z7dkernelPj,@function
        .size           _Z7dkernelPj,(.L_x_1 - _Z7dkernelPj)
        .other          _Z7dkernelPj,@"STO_CUDA_ENTRY STV_DEFAULT"
_Z7dkernelPj:
.text._Z7dkernelPj:
[----:B------:R-:W-:Y:S01]  /*0000*/  LDC R1, c[0x0][0x37c] ;  /* 0x0000df00ff017b82 */ /* 0x000fe20000000800 */
[----:B------:R-:W0:Y:S07]  /*0010*/  S2R R5, SR_TID.X ;  /* 0x0000000000057919 */ /* 0x000e2e0000002100 */
[----:B------:R-:W0:Y:S01]  /*0020*/  S2UR UR6, SR_CTAID.X ;  /* 0x00000000000679c3 */ /* 0x000e220000002500 */
[----:B------:R-:W1:Y:S07]  /*0030*/  LDCU.64 UR4, c[0x0][0x358] ;  /* 0x00006b00ff0477ac */ /* 0x000e6e0008000a00 */
[----:B------:R-:W0:Y:S08]  /*0040*/  LDC R0, c[0x0][0x360] ;  /* 0x0000d800ff007b82 */ /* 0x000e300000000800 */
[----:B------:R-:W2:Y:S01]  /*0050*/  LDC.64 R2, c[0x0][0x380] ;  /* 0x0000e000ff027b82 */ /* 0x000ea20000000a00 */
[----:B0-----:R-:W-:-:S04]  /*0060*/  IMAD R5, R0, UR6, R5 ;  /* 0x0000000600057c24 */ /* 0x001fc8000f8e0205 */
[----:B--2---:R-:W-:-:S05]  /*0070*/  IMAD.WIDE.U32 R2, R5, 0x4, R2 ;  /* 0x0000000405027825 */ /* 0x004fca00078e0002 */
[----:B-1----:R-:W-:Y:S01]  /*0080*/  STG.E desc[UR4][R2.64], R5 ;  /* 0x0000000502007986 */ /* 0x002fe2000c101904 */
[----:B------:R-:W-:Y:S05]  /*0090*/  EXIT ;  /* 0x000000000000794d */ /* 0x000fea0003800000 */
.L_x_0:
[----:B------:R-:W-:-:S00]  /*00a0*/  BRA `(.L_x_0) ;  /* 0xfffffffc00fc7947 */ /* 0x000fc0000383ffff */
[----:B------:R-:W-:-:S00]  /*00b0*/  NOP ;  /* 0x0000000000007918 */ /* 0x000fc00000000000 */
        /* <DEDUP_REMOVED lines=12> */
.L_x_1:


//--------------------- .nv.shared.reserved.0     --------------------------
	.section	.nv.shared.reserved.0,"aw",@nobits
	.weak		__nv_reservedSMEM_offset_0_alias
	.size		__nv_reservedSMEM_offset_0_alias, 0, 64
	.other		__nv_reservedSMEM_offset_0_alias,@"STO_CUDA_RESERVED_SHARED STV_DEFAULT"
__nv_reservedSMEM_offset_0_alias:
	.zero		0
	.zero		64


//--------------------- .nv.constant0._Z7dkernelPj --------------------------
	.section	.nv.constant0._Z7dkernelPj,"a",@progbits
	.sectionflags	@""
	.align	4
.nv.constant0._Z7dkernelPj:
	.zero		904


//--------------------- SYMBOLS --------------------------

	.type		.nv.reservedSmem.offset0,@object
	.size		.nv.reservedSmem.offset0,0x4
